	.headerflags	@"EF_CUDA_TEXMODE_UNIFIED EF_CUDA_64BIT_ADDRESS EF_CUDA_ACCELERATORS EF_CUDA_SM90 EF_CUDA_VIRTUAL_SM(EF_CUDA_SM90)"
	.elftype	@"ET_EXEC"


//--------------------- .nv.info                  --------------------------
	.section	.nv.info,"",@"SHT_CUDA_INFO"
	.align	4


	//----- nvinfo : EIATTR_REGCOUNT
	.align		4
        /*0000*/ 	.byte	0x04, 0x2f
        /*0002*/ 	.short	(.L_3 - .L_2)
	.align		4
.L_2:
        /*0004*/ 	.word	index@(triton_poi_fused__native_batch_norm_legit_no_training_relu_7)
        /*0008*/ 	.word	0x00000026


	//----- nvinfo : EIATTR_MIN_STACK_SIZE
	.align		4
.L_3:
        /*000c*/ 	.byte	0x04, 0x12
        /*000e*/ 	.short	(.L_5 - .L_4)
	.align		4
.L_4:
        /*0010*/ 	.word	index@(triton_poi_fused__native_batch_norm_legit_no_training_relu_7)
        /*0014*/ 	.word	0x00000000


	//----- nvinfo : EIATTR_FRAME_SIZE
	.align		4
.L_5:
        /*0018*/ 	.byte	0x04, 0x11
        /*001a*/ 	.short	(.L_7 - .L_6)
	.align		4
.L_6:
        /*001c*/ 	.word	index@(triton_poi_fused__native_batch_norm_legit_no_training_relu_7)
        /*0020*/ 	.word	0x00000000


	//----- nvinfo : EIATTR_MIN_STACK_SIZE
	.align		4
.L_7:
        /*0024*/ 	.byte	0x04, 0x12
        /*0026*/ 	.short	(.L_9 - .L_8)
	.align		4
.L_8:
        /*0028*/ 	.word	index@(triton_poi_fused__native_batch_norm_legit_no_training_relu_7)
        /*002c*/ 	.word	0x00000000
.L_9:


//--------------------- .nv.info.triton_poi_fused__native_batch_norm_legit_no_training_relu_7 --------------------------
	.section	.nv.info.triton_poi_fused__native_batch_norm_legit_no_training_relu_7,"",@"SHT_CUDA_INFO"
	.sectionflags	@""
	.align	4


	//----- nvinfo : EIATTR_CUDA_API_VERSION
	.align		4
        /*0000*/ 	.byte	0x04, 0x37
        /*0002*/ 	.short	(.L_11 - .L_10)
.L_10:
        /*0004*/ 	.word	0x0000007c


	//----- nvinfo : EIATTR_KPARAM_INFO
	.align		4
.L_11:
        /*0008*/ 	.byte	0x04, 0x17
        /*000a*/ 	.short	(.L_13 - .L_12)
.L_12:
        /*000c*/ 	.word	0x00000000
        /*0010*/ 	.short	0x0007
        /*0012*/ 	.short	0x0034
        /*0014*/ 	.byte	0x00, 0xf0, 0x11, 0x00


	//----- nvinfo : EIATTR_KPARAM_INFO
	.align		4
.L_13:
        /*0018*/ 	.byte	0x04, 0x17
        /*001a*/ 	.short	(.L_15 - .L_14)
.L_14:
        /*001c*/ 	.word	0x00000000
        /*0020*/ 	.short	0x0006
        /*0022*/ 	.short	0x0030
        /*0024*/ 	.byte	0x00, 0xf0, 0x11, 0x00


	//----- nvinfo : EIATTR_KPARAM_INFO
	.align		4
.L_15:
        /*0028*/ 	.byte	0x04, 0x17
        /*002a*/ 	.short	(.L_17 - .L_16)
.L_16:
        /*002c*/ 	.word	0x00000000
        /*0030*/ 	.short	0x0005
        /*0032*/ 	.short	0x0028
        /*0034*/ 	.byte	0x00, 0xf4, 0x21, 0x00


	//----- nvinfo : EIATTR_KPARAM_INFO
	.align		4
.L_17:
        /*0038*/ 	.byte	0x04, 0x17
        /*003a*/ 	.short	(.L_19 - .L_18)
.L_18:
        /*003c*/ 	.word	0x00000000
        /*0040*/ 	.short	0x0004
        /*0042*/ 	.short	0x0020
        /*0044*/ 	.byte	0x00, 0xf4, 0x21, 0x00


	//----- nvinfo : EIATTR_KPARAM_INFO
	.align		4
.L_19:
        /*0048*/ 	.byte	0x04, 0x17
        /*004a*/ 	.short	(.L_21 - .L_20)
.L_20:
        /*004c*/ 	.word	0x00000000
        /*0050*/ 	.short	0x0003
        /*0052*/ 	.short	0x0018
        /*0054*/ 	.byte	0x00, 0xf4, 0x21, 0x00


	//----- nvinfo : EIATTR_KPARAM_INFO
	.align		4
.L_21:
        /*0058*/ 	.byte	0x04, 0x17
        /*005a*/ 	.short	(.L_23 - .L_22)
.L_22:
        /*005c*/ 	.word	0x00000000
        /*0060*/ 	.short	0x0002
        /*0062*/ 	.short	0x0010
        /*0064*/ 	.byte	0x00, 0xf4, 0x21, 0x00


	//----- nvinfo : EIATTR_KPARAM_INFO
	.align		4
.L_23:
        /*0068*/ 	.byte	0x04, 0x17
        /*006a*/ 	.short	(.L_25 - .L_24)
.L_24:
        /*006c*/ 	.word	0x00000000
        /*0070*/ 	.short	0x0001
        /*0072*/ 	.short	0x0008
        /*0074*/ 	.byte	0x00, 0xf4, 0x21, 0x00


	//----- nvinfo : EIATTR_KPARAM_INFO
	.align		4
.L_25:
        /*0078*/ 	.byte	0x04, 0x17
        /*007a*/ 	.short	(.L_27 - .L_26)
.L_26:
        /*007c*/ 	.word	0x00000000
        /*0080*/ 	.short	0x0000
        /*0082*/ 	.short	0x0000
        /*0084*/ 	.byte	0x00, 0xf4, 0x21, 0x00


	//----- nvinfo : EIATTR_SPARSE_MMA_MASK
	.align		4
.L_27:
        /*0088*/ 	.byte	0x03, 0x50
        /*008a*/ 	.short	0x0000


	//----- nvinfo : EIATTR_MAXREG_COUNT
	.align		4
        /*008c*/ 	.byte	0x03, 0x1b
        /*008e*/ 	.short	0x00ff


	//----- nvinfo : EIATTR_EXIT_INSTR_OFFSETS
	.align		4
        /*0090*/ 	.byte	0x04, 0x1c
        /*0092*/ 	.short	(.L_29 - .L_28)


	//   ....[0]....
.L_28:
        /*0094*/ 	.word	0x000012f0


	//   ....[1]....
        /*0098*/ 	.word	0x00001390


	//----- nvinfo : EIATTR_REQNTID
	.align		4
.L_29:
        /*009c*/ 	.byte	0x04, 0x10
        /*009e*/ 	.short	(.L_31 - .L_30)
.L_30:
        /*00a0*/ 	.word	0x00000080
        /*00a4*/ 	.word	0x00000001
        /*00a8*/ 	.word	0x00000001


	//----- nvinfo : EIATTR_CBANK_PARAM_SIZE
	.align		4
.L_31:
        /*00ac*/ 	.byte	0x03, 0x19
        /*00ae*/ 	.short	0x0038


	//----- nvinfo : EIATTR_PARAM_CBANK
	.align		4
        /*00b0*/ 	.byte	0x04, 0x0a
        /*00b2*/ 	.short	(.L_33 - .L_32)
	.align		4
.L_32:
        /*00b4*/ 	.word	index@(.nv.constant0.triton_poi_fused__native_batch_norm_legit_no_training_relu_7)
        /*00b8*/ 	.short	0x0210
        /*00ba*/ 	.short	0x0038


	//----- nvinfo : EIATTR_SW_WAR
	.align		4
.L_33:
        /*00bc*/ 	.byte	0x04, 0x36
        /*00be*/ 	.short	(.L_35 - .L_34)
.L_34:
        /*00c0*/ 	.word	0x00000008
.L_35:


//--------------------- .nv.callgraph             --------------------------
	.section	.nv.callgraph,"",@"SHT_CUDA_CALLGRAPH"
	.align	4
	.sectionentsize	8
	.align		4
        /*0000*/ 	.word	0x00000000
	.align		4
        /*0004*/ 	.word	0xffffffff
	.align		4
        /*0008*/ 	.word	0x00000000
	.align		4
        /*000c*/ 	.word	0xfffffffe
	.align		4
        /*0010*/ 	.word	0x00000000
	.align		4
        /*0014*/ 	.word	0xfffffffd
	.align		4
        /*0018*/ 	.word	0x00000000
	.align		4
        /*001c*/ 	.word	0xfffffffc


//--------------------- .nv.constant4             --------------------------
	.section	.nv.constant4,"a",@progbits
	.align	8
	.align		8
.nv.constant4:
        /*0000*/ 	.dword	_$_str
	.align		8
        /*0008*/ 	.dword	_$_str_$_2


//--------------------- .text.triton_poi_fused__native_batch_norm_legit_no_training_relu_7 --------------------------
	.section	.text.triton_poi_fused__native_batch_norm_legit_no_training_relu_7,"ax",@progbits
	.sectionflags	@"SHF_BARRIERS=1"
	.align	128
        .global         triton_poi_fused__native_batch_norm_legit_no_training_relu_7
        .type           triton_poi_fused__native_batch_norm_legit_no_training_relu_7,@function
        .size           triton_poi_fused__native_batch_norm_legit_no_training_relu_7,(.L_x_1 - triton_poi_fused__native_batch_norm_legit_no_training_relu_7)
        .other          triton_poi_fused__native_batch_norm_legit_no_training_relu_7,@"STO_CUDA_ENTRY STV_DEFAULT"
triton_poi_fused__native_batch_norm_legit_no_training_relu_7:
.text.triton_poi_fused__native_batch_norm_legit_no_training_relu_7:
[----:B------:R-:W0:Y:S01]  /*0000*/  LDC R1, c[0x0][0x28] ;  /* 0x00000a00ff017b82 */ /* 0x000e220000000800 */
[----:B------:R-:W1:Y:S07]  /*0010*/  S2R R2, SR_TID.X ;  /* 0x0000000000027919 */ /* 0x000e6e0000002100 */
[----:B------:R-:W2:Y:S01]  /*0020*/  LDC.64 R20, c[0x0][0x218] ;  /* 0x00008600ff147b82 */ /* 0x000ea20000000a00 */
[----:B------:R-:W-:Y:S02]  /*0030*/  CS2R R8, SRZ ;  /* 0x0000000000087805 */ /* 0x000fe4000001ff00 */
[----:B------:R-:W-:Y:S01]  /*0040*/  CS2R R10, SRZ ;  /* 0x00000000000a7805 */ /* 0x000fe2000001ff00 */
[----:B------:R-:W3:Y:S01]  /*0050*/  S2R R3, SR_CTAID.Y ;  /* 0x0000000000037919 */ /* 0x000ee20000002600 */
[----:B------:R-:W-:Y:S01]  /*0060*/  ULDC.64 UR6, c[0x0][0x208] ;  /* 0x0000820000067ab9 */ /* 0x000fe20000000a00 */
[----:B------:R-:W4:Y:S02]  /*0070*/  S2R R0, SR_CTAID.X ;  /* 0x0000000000007919 */ /* 0x000f240000002500 */
[----:B------:R-:W5:Y:S08]  /*0080*/  LDC.64 R32, c[0x0][0x210] ;  /* 0x00008400ff207b82 */ /* 0x000f700000000a00 */
[----:B------:R-:W2:Y:S01]  /*0090*/  LDC.64 R28, c[0x0][0x220] ;  /* 0x00008800ff1c7b82 */ /* 0x000ea20000000a00 */
[----:B-1----:R-:W-:-:S02]  /*00a0*/  SHF.L.U32 R4, R2, 0x2, RZ ;  /* 0x0000000202047819 */ /* 0x002fc400000006ff */
[----:B---3--:R-:W-:Y:S02]  /*00b0*/  SHF.L.U32 R3, R3, 0xa, RZ ;  /* 0x0000000a03037819 */ /* 0x008fe400000006ff */
[----:B------:R-:W-:Y:S02]  /*00c0*/  LOP3.LUT R4, R4, 0x1fc, RZ, 0xc0, !PT ;  /* 0x000001fc04047812 */ /* 0x000fe400078ec0ff */
[----:B----4-:R-:W-:Y:S02]  /*00d0*/  ISETP.GE.AND P2, PT, R0, 0x3c1, PT ;  /* 0x000003c10000780c */ /* 0x010fe40003f46270 */
[----:B------:R-:W-:Y:S02]  /*00e0*/  LOP3.LUT R5, R3, R4, RZ, 0xfc, !PT ;  /* 0x0000000403057212 */ /* 0x000fe400078efcff */
[----:B------:R-:W-:Y:S02]  /*00f0*/  LOP3.LUT R12, R3, 0x200, R4, 0xfe, !PT ;  /* 0x00000200030c7812 */ /* 0x000fe400078efe04 */
[C---:B------:R-:W-:Y:S01]  /*0100*/  ISETP.GE.AND P1, PT, R5.reuse, 0x600, PT ;  /* 0x000006000500780c */ /* 0x040fe20003f26270 */
[C---:B------:R-:W-:Y:S01]  /*0110*/  IMAD.HI R6, R5.reuse, 0x2aaaaaab, RZ ;  /* 0x2aaaaaab05067827 */ /* 0x040fe200078e02ff */
[----:B------:R-:W-:-:S03]  /*0120*/  ISETP.LT.AND P0, PT, R5, 0x600, !P2 ;  /* 0x000006000500780c */ /* 0x000fc60005701270 */
[----:B------:R-:W-:Y:S01]  /*0130*/  IMAD.HI R13, R12, 0x2aaaaaab, RZ ;  /* 0x2aaaaaab0c0d7827 */ /* 0x000fe200078e02ff */
[----:B------:R-:W-:-:S04]  /*0140*/  SHF.R.U32.HI R7, RZ, 0x1f, R6 ;  /* 0x0000001fff077819 */ /* 0x000fc80000011606 */
[----:B------:R-:W-:Y:S02]  /*0150*/  LEA.HI.SX32 R6, R6, R7, 0x1a ;  /* 0x0000000706067211 */ /* 0x000fe400078fd2ff */
[----:B------:R-:W-:-:S03]  /*0160*/  SHF.R.U32.HI R14, RZ, 0x1f, R13 ;  /* 0x0000001fff0e7819 */ /* 0x000fc6000001160d */
[----:B------:R-:W-:Y:S01]  /*0170*/  IMAD R27, R6, -0x180, R5 ;  /* 0xfffffe80061b7824 */ /* 0x000fe200078e0205 */
[----:B------:R-:W-:Y:S02]  /*0180*/  CS2R R4, SRZ ;  /* 0x0000000000047805 */ /* 0x000fe4000001ff00 */
[----:B------:R-:W-:Y:S01]  /*0190*/  LEA.HI.SX32 R14, R13, R14, 0x1a ;  /* 0x0000000e0d0e7211 */ /* 0x000fe200078fd2ff */
[----:B------:R-:W-:Y:S02]  /*01a0*/  IMAD R7, R0, 0x180, R27 ;  /* 0x0000018000077824 */ /* 0x000fe400078e021b */
[----:B--2---:R-:W-:-:S04]  /*01b0*/  IMAD.WIDE R16, R27, 0x4, R20 ;  /* 0x000000041b107825 */ /* 0x004fc800078e0214 */
[----:B------:R-:W-:Y:S01]  /*01c0*/  IMAD R19, R6, 0x5a180, R7 ;  /* 0x0005a18006137824 */ /* 0x000fe200078e0207 */
[----:B------:R-:W-:Y:S01]  /*01d0*/  CS2R R6, SRZ ;  /* 0x0000000000067805 */ /* 0x000fe2000001ff00 */
[----:B------:R1:W2:Y:S02]  /*01e0*/  @!P1 LDG.E.EL.128 R8, desc[UR6][R16.64] ;  /* 0x0000000610089981 */ /* 0x0002a4000c2e1d00 */
[----:B-----5:R-:W-:-:S05]  /*01f0*/  IMAD.WIDE R18, R19, 0x4, R32 ;  /* 0x0000000413127825 */ /* 0x020fca00078e0220 */
[----:B------:R3:W2:Y:S01]  /*0200*/  @P0 LDG.E.EL.128 R4, desc[UR6][R18.64] ;  /* 0x0000000612040981 */ /* 0x0006a2000c2e1d00 */
[----:B------:R-:W-:Y:S01]  /*0210*/  IMAD R25, R14, -0x180, R12 ;  /* 0xfffffe800e197824 */ /* 0x000fe200078e020c */
[----:B------:R-:W-:-:S03]  /*0220*/  ISETP.GE.AND P0, PT, R12, 0x600, PT ;  /* 0x000006000c00780c */ /* 0x000fc60003f06270 */
[----:B------:R-:W-:Y:S01]  /*0230*/  IMAD R13, R14, 0x5a180, R25 ;  /* 0x0005a1800e0d7824 */ /* 0x000fe200078e0219 */
[----:B------:R-:W-:-:S03]  /*0240*/  ISETP.LT.AND P2, PT, R12, 0x600, !P2 ;  /* 0x000006000c00780c */ /* 0x000fc60005741270 */
[----:B------:R-:W-:Y:S01]  /*0250*/  IMAD R13, R0, 0x180, R13 ;  /* 0x00000180000d7824 */ /* 0x000fe200078e020d */
[----:B------:R-:W-:Y:S02]  /*0260*/  CS2R R14, SRZ ;  /* 0x00000000000e7805 */ /* 0x000fe4000001ff00 */
[----:B-1----:R-:W-:Y:S02]  /*0270*/  CS2R R16, SRZ ;  /* 0x0000000000107805 */ /* 0x002fe4000001ff00 */
[----:B---3--:R-:W-:Y:S01]  /*0280*/  CS2R R18, SRZ ;  /* 0x0000000000127805 */ /* 0x008fe2000001ff00 */
[----:B------:R-:W-:Y:S01]  /*0290*/  IMAD.WIDE R32, R13, 0x4, R32 ;  /* 0x000000040d207825 */ /* 0x000fe200078e0220 */
[----:B------:R-:W-:Y:S02]  /*02a0*/  CS2R R12, SRZ ;  /* 0x00000000000c7805 */ /* 0x000fe4000001ff00 */
[----:B------:R-:W-:Y:S01]  /*02b0*/  CS2R R22, SRZ ;  /* 0x0000000000167805 */ /* 0x000fe2000001ff00 */
[----:B------:R-:W-:Y:S01]  /*02c0*/  IMAD.WIDE R34, R25, 0x4, R20 ;  /* 0x0000000419227825 */ /* 0x000fe200078e0214 */
[----:B------:R-:W-:-:S02]  /*02d0*/  CS2R R20, SRZ ;  /* 0x0000000000147805 */ /* 0x000fc4000001ff00 */
[----:B------:R-:W3:Y:S01]  /*02e0*/  @P2 LDG.E.EL.128 R12, desc[UR6][R32.64] ;  /* 0x00000006200c2981 */ /* 0x000ee2000c2e1d00 */
[----:B0-----:R-:W-:-:S03]  /*02f0*/  IMAD.WIDE R30, R27, 0x4, R28 ;  /* 0x000000041b1e7825 */ /* 0x001fc600078e021c */
[----:B------:R-:W3:Y:S04]  /*0300*/  @!P0 LDG.E.EL.128 R16, desc[UR6][R34.64] ;  /* 0x0000000622108981 */ /* 0x000ee8000c2e1d00 */
[----:B------:R-:W4:Y:S01]  /*0310*/  @!P1 LDG.E.EL.128 R20, desc[UR6][R30.64] ;  /* 0x000000061e149981 */ /* 0x000f22000c2e1d00 */
[----:B------:R-:W-:-:S04]  /*0320*/  IMAD.WIDE R28, R25, 0x4, R28 ;  /* 0x00000004191c7825 */ /* 0x000fc800078e021c */
[----:B--2---:R-:W-:Y:S01]  /*0330*/  FADD R8, -R8, R4 ;  /* 0x0000000408087221 */ /* 0x004fe20000000100 */
[----:B------:R-:W-:Y:S01]  /*0340*/  FADD R9, -R9, R5 ;  /* 0x0000000509097221 */ /* 0x000fe20000000100 */
[----:B------:R-:W-:Y:S01]  /*0350*/  FADD R10, -R10, R6 ;  /* 0x000000060a0a7221 */ /* 0x000fe20000000100 */
[----:B------:R-:W-:Y:S01]  /*0360*/  FADD R11, -R11, R7 ;  /* 0x000000070b0b7221 */ /* 0x000fe20000000100 */
[----:B------:R-:W-:Y:S02]  /*0370*/  CS2R R4, SRZ ;  /* 0x0000000000047805 */ /* 0x000fe4000001ff00 */
[----:B------:R-:W-:-:S06]  /*0380*/  CS2R R6, SRZ ;  /* 0x0000000000067805 */ /* 0x000fcc000001ff00 */
[----:B------:R0:W2:Y:S01]  /*0390*/  @!P0 LDG.E.EL.128 R4, desc[UR6][R28.64] ;  /* 0x000000061c048981 */ /* 0x0000a2000c2e1d00 */
[----:B---3--:R-:W-:Y:S01]  /*03a0*/  FADD R24, -R16, R12 ;  /* 0x0000000c10187221 */ /* 0x008fe20000000100 */
[----:B----4-:R-:W-:Y:S01]  /*03b0*/  FADD R16, R20, 0.0010000000474974513054 ;  /* 0x3a83126f14107421 */ /* 0x010fe20000000000 */
[----:B------:R-:W-:-:S05]  /*03c0*/  FADD R21, R21, 0.0010000000474974513054 ;  /* 0x3a83126f15157421 */ /* 0x000fca0000000000 */
[----:B------:R-:W1:Y:S08]  /*03d0*/  MUFU.SQRT R16, R16 ;  /* 0x0000001000107308 */ /* 0x000e700000002000 */
[----:B------:R-:W3:Y:S01]  /*03e0*/  MUFU.SQRT R21, R21 ;  /* 0x0000001500157308 */ /* 0x000ee20000002000 */
[----:B------:R-:W-:Y:S01]  /*03f0*/  FADD R23, R23, 0.0010000000474974513054 ;  /* 0x3a83126f17177421 */ /* 0x000fe20000000000 */
[----:B------:R-:W-:Y:S01]  /*0400*/  FADD R17, -R17, R13 ;  /* 0x0000000d11117221 */ /* 0x000fe20000000100 */
[----:B------:R-:W-:Y:S01]  /*0410*/  HFMA2.MMA R13, -RZ, RZ, 1.625, 0 ;  /* 0x3e800000ff0d7435 */ /* 0x000fe200000001ff */
[----:B-1----:R-:W-:-:S04]  /*0420*/  FSETP.GT.AND P3, PT, R16, 8.50705917302346158658e+37, PT ;  /* 0x7e8000001000780b */ /* 0x002fc80003f64000 */
[----:B------:R-:W1:Y:S01]  /*0430*/  MUFU.SQRT R20, R23 ;  /* 0x0000001700147308 */ /* 0x000e620000002000 */
[C---:B------:R-:W-:Y:S02]  /*0440*/  FSETP.GEU.AND P4, PT, R16.reuse, 1.175494350822287508e-38, PT ;  /* 0x008000001000780b */ /* 0x040fe40003f8e000 */
[C---:B---3--:R-:W-:Y:S02]  /*0450*/  FSETP.GT.AND P5, PT, R21.reuse, 8.50705917302346158658e+37, PT ;  /* 0x7e8000001500780b */ /* 0x048fe40003fa4000 */
[----:B------:R-:W-:Y:S01]  /*0460*/  FSETP.GEU.AND P2, PT, R21, 1.175494350822287508e-38, PT ;  /* 0x008000001500780b */ /* 0x000fe20003f4e000 */
[----:B------:R-:W-:Y:S01]  /*0470*/  FADD R19, -R19, R15 ;  /* 0x0000000f13137221 */ /* 0x000fe20000000100 */
[C---:B------:R-:W-:Y:S02]  /*0480*/  FSEL R15, R13.reuse, 1, P3 ;  /* 0x3f8000000d0f7808 */ /* 0x040fe40001800000 */
[----:B------:R-:W-:Y:S01]  /*0490*/  @P3 FMUL R16, R16, 0.25 ;  /* 0x3e80000010103820 */ /* 0x000fe20000400000 */
[----:B------:R-:W-:Y:S01]  /*04a0*/  FADD R14, -R18, R14 ;  /* 0x0000000e120e7221 */ /* 0x000fe20000000100 */
[----:B------:R-:W-:-:S03]  /*04b0*/  FSEL R18, R13, 1, P5 ;  /* 0x3f8000000d127808 */ /* 0x000fc60002800000 */
[----:B------:R-:W-:Y:S01]  /*04c0*/  @!P4 FMUL R16, R16, 16777216 ;  /* 0x4b8000001010c820 */ /* 0x000fe20000400000 */
[----:B------:R-:W-:Y:S01]  /*04d0*/  @!P4 FMUL R15, R15, 16777216 ;  /* 0x4b8000000f0fc820 */ /* 0x000fe20000400000 */
[----:B-1----:R-:W-:Y:S01]  /*04e0*/  FSETP.GT.AND P4, PT, R20, 8.50705917302346158658e+37, PT ;  /* 0x7e8000001400780b */ /* 0x002fe20003f84000 */
[----:B------:R-:W-:Y:S01]  /*04f0*/  @P5 FMUL R21, R21, 0.25 ;  /* 0x3e80000015155820 */ /* 0x000fe20000400000 */
[----:B------:R-:W-:-:S03]  /*0500*/  @!P2 FMUL R18, R18, 16777216 ;  /* 0x4b8000001212a820 */ /* 0x000fc60000400000 */
[----:B------:R-:W-:Y:S01]  /*0510*/  @!P2 FMUL R21, R21, 16777216 ;  /* 0x4b8000001515a820 */ /* 0x000fe20000400000 */
[----:B------:R-:W-:Y:S01]  /*0520*/  FSETP.GEU.AND P2, PT, R20, 1.175494350822287508e-38, PT ;  /* 0x008000001400780b */ /* 0x000fe20003f4e000 */
[----:B------:R-:W1:Y:S01]  /*0530*/  MUFU.RCP R16, R16 ;  /* 0x0000001000107308 */ /* 0x000e620000001000 */
[----:B------:R-:W-:-:S05]  /*0540*/  FADD R22, R22, 0.0010000000474974513054 ;  /* 0x3a83126f16167421 */ /* 0x000fca0000000000 */
[----:B------:R-:W-:Y:S02]  /*0550*/  @P4 FMUL R20, R20, 0.25 ;  /* 0x3e80000014144820 */ /* 0x000fe40000400000 */
[----:B------:R-:W3:Y:S04]  /*0560*/  MUFU.RCP R21, R21 ;  /* 0x0000001500157308 */ /* 0x000ee80000001000 */
[----:B------:R-:W-:-:S04]  /*0570*/  @!P2 FMUL R20, R20, 16777216 ;  /* 0x4b8000001414a820 */ /* 0x000fc80000400000 */
[----:B------:R-:W4:Y:S01]  /*0580*/  MUFU.SQRT R12, R22 ;  /* 0x00000016000c7308 */ /* 0x000f220000002000 */
[----:B-1----:R-:W-:-:S07]  /*0590*/  FMUL R15, R16, R15 ;  /* 0x0000000f100f7220 */ /* 0x002fce0000400000 */
[----:B0-----:R-:W0:Y:S01]  /*05a0*/  MUFU.RCP R28, R20 ;  /* 0x00000014001c7308 */ /* 0x001e220000001000 */
[----:B---3--:R-:W-:Y:S01]  /*05b0*/  FMUL R16, R21, R18 ;  /* 0x0000001215107220 */ /* 0x008fe20000400000 */
[----:B------:R-:W-:Y:S02]  /*05c0*/  FSEL R21, R13, 1, P4 ;  /* 0x3f8000000d157808 */ /* 0x000fe40002000000 */
[----:B----4-:R-:W-:-:S03]  /*05d0*/  FSETP.GT.AND P3, PT, R12, 8.50705917302346158658e+37, PT ;  /* 0x7e8000000c00780b */ /* 0x010fc60003f64000 */
[----:B------:R-:W-:Y:S01]  /*05e0*/  @!P2 FMUL R21, R21, 16777216 ;  /* 0x4b8000001515a820 */ /* 0x000fe20000400000 */
[----:B------:R-:W-:-:S03]  /*05f0*/  FSETP.GEU.AND P5, PT, R12, 1.175494350822287508e-38, PT ;  /* 0x008000000c00780b */ /* 0x000fc60003fae000 */
[----:B0-----:R-:W-:Y:S01]  /*0600*/  FMUL R28, R28, R21 ;  /* 0x000000151c1c7220 */ /* 0x001fe20000400000 */
[----:B------:R-:W-:-:S05]  /*0610*/  FSEL R18, R13, 1, P3 ;  /* 0x3f8000000d127808 */ /* 0x000fca0001800000 */
[----:B------:R-:W-:Y:S01]  /*0620*/  @P3 FMUL R12, R12, 0.25 ;  /* 0x3e8000000c0c3820 */ /* 0x000fe20000400000 */
[----:B------:R-:W-:-:S03]  /*0630*/  P2R R26, PR, RZ, 0x2 ;  /* 0x00000002ff1a7803 */ /* 0x000fc60000000000 */
[----:B------:R-:W-:Y:S01]  /*0640*/  @!P5 FMUL R12, R12, 16777216 ;  /* 0x4b8000000c0cd820 */ /* 0x000fe20000400000 */
[----:B------:R-:W-:Y:S01]  /*0650*/  @!P5 FMUL R18, R18, 16777216 ;  /* 0x4b8000001212d820 */ /* 0x000fe20000400000 */
[----:B------:R-:W-:Y:S01]  /*0660*/  FMUL R16, R16, R9 ;  /* 0x0000000910107220 */ /* 0x000fe20000400000 */
[----:B------:R-:W-:Y:S01]  /*0670*/  FMUL R15, R15, R8 ;  /* 0x000000080f0f7220 */ /* 0x000fe20000400000 */
[----:B------:R-:W-:Y:S01]  /*0680*/  CS2R R8, SRZ ;  /* 0x0000000000087805 */ /* 0x000fe2000001ff00 */
[----:B--2---:R-:W-:Y:S01]  /*0690*/  FADD R4, R4, 0.0010000000474974513054 ;  /* 0x3a83126f04047421 */ /* 0x004fe20000000000 */
[----:B------:R-:W-:Y:S01]  /*06a0*/  FADD R5, R5, 0.0010000000474974513054 ;  /* 0x3a83126f05057421 */ /* 0x000fe20000000000 */
[----:B------:R-:W-:-:S04]  /*06b0*/  FADD R6, R6, 0.0010000000474974513054 ;  /* 0x3a83126f06067421 */ /* 0x000fc80000000000 */
[----:B------:R-:W0:Y:S01]  /*06c0*/  MUFU.SQRT R4, R4 ;  /* 0x0000000400047308 */ /* 0x000e220000002000 */
[----:B------:R-:W-:-:S07]  /*06d0*/  FADD R21, R7, 0.0010000000474974513054 ;  /* 0x3a83126f07157421 */ /* 0x000fce0000000000 */
[----:B------:R-:W1:Y:S08]  /*06e0*/  MUFU.SQRT R22, R5 ;  /* 0x0000000500167308 */ /* 0x000e700000002000 */
[----:B------:R-:W2:Y:S01]  /*06f0*/  MUFU.SQRT R29, R6 ;  /* 0x00000006001d7308 */ /* 0x000ea20000002000 */
[----:B0-----:R-:W-:-:S07]  /*0700*/  FSETP.GT.AND P3, PT, R4, 8.50705917302346158658e+37, PT ;  /* 0x7e8000000400780b */ /* 0x001fce0003f64000 */
[----:B------:R-:W0:Y:S01]  /*0710*/  MUFU.SQRT R20, R21 ;  /* 0x0000001500147308 */ /* 0x000e220000002000 */
[----:B-1----:R-:W-:Y:S02]  /*0720*/  FSETP.GT.AND P4, PT, R22, 8.50705917302346158658e+37, PT ;  /* 0x7e8000001600780b */ /* 0x002fe40003f84000 */
[----:B--2---:R-:W-:Y:S02]  /*0730*/  FSETP.GT.AND P6, PT, R29, 8.50705917302346158658e+37, PT ;  /* 0x7e8000001d00780b */ /* 0x004fe40003fc4000 */
[C---:B------:R-:W-:Y:S01]  /*0740*/  FSETP.GEU.AND P2, PT, R4.reuse, 1.175494350822287508e-38, PT ;  /* 0x008000000400780b */ /* 0x040fe20003f4e000 */
[----:B------:R-:W-:Y:S01]  /*0750*/  @P3 FMUL R4, R4, 0.25 ;  /* 0x3e80000004043820 */ /* 0x000fe20000400000 */
[----:B------:R-:W-:Y:S02]  /*0760*/  FSEL R23, R13, 1, P3 ;  /* 0x3f8000000d177808 */ /* 0x000fe40001800000 */
[----:B------:R-:W-:Y:S02]  /*0770*/  FSETP.GEU.AND P3, PT, R22, 1.175494350822287508e-38, PT ;  /* 0x008000001600780b */ /* 0x000fe40003f6e000 */
[----:B0-----:R-:W-:-:S03]  /*0780*/  FSETP.GT.AND P1, PT, R20, 8.50705917302346158658e+37, PT ;  /* 0x7e8000001400780b */ /* 0x001fc60003f24000 */
[----:B------:R-:W-:Y:S01]  /*0790*/  @P4 FMUL R22, R22, 0.25 ;  /* 0x3e80000016164820 */ /* 0x000fe20000400000 */
[----:B------:R-:W-:Y:S02]  /*07a0*/  FSEL R5, R13, 1, P4 ;  /* 0x3f8000000d057808 */ /* 0x000fe40002000000 */
[C---:B------:R-:W-:Y:S01]  /*07b0*/  FSETP.GEU.AND P4, PT, R29.reuse, 1.175494350822287508e-38, PT ;  /* 0x008000001d00780b */ /* 0x040fe20003f8e000 */
[----:B------:R-:W-:Y:S01]  /*07c0*/  @P6 FMUL R29, R29, 0.25 ;  /* 0x3e8000001d1d6820 */ /* 0x000fe20000400000 */
[C---:B------:R-:W-:Y:S02]  /*07d0*/  FSEL R6, R13.reuse, 1, P6 ;  /* 0x3f8000000d067808 */ /* 0x040fe40003000000 */
[----:B------:R-:W-:Y:S02]  /*07e0*/  FSEL R7, R13, 1, P1 ;  /* 0x3f8000000d077808 */ /* 0x000fe40000800000 */
[----:B------:R-:W0:Y:S01]  /*07f0*/  MUFU.RCP R13, R12 ;  /* 0x0000000c000d7308 */ /* 0x000e220000001000 */
[C---:B------:R-:W-:Y:S01]  /*0800*/  FSETP.GEU.AND P6, PT, R20.reuse, 1.175494350822287508e-38, PT ;  /* 0x008000001400780b */ /* 0x040fe20003fce000 */
[----:B------:R-:W-:Y:S01]  /*0810*/  @P1 FMUL R20, R20, 0.25 ;  /* 0x3e80000014141820 */ /* 0x000fe20000400000 */
[----:B------:R-:W-:Y:S01]  /*0820*/  @!P3 FMUL R22, R22, 16777216 ;  /* 0x4b8000001616b820 */ /* 0x000fe20000400000 */
[----:B------:R-:W-:-:S10]  /*0830*/  @!P2 FMUL R4, R4, 16777216 ;  /* 0x4b8000000404a820 */ /* 0x000fd40000400000 */
[----:B------:R-:W-:Y:S01]  /*0840*/  @!P6 FMUL R20, R20, 16777216 ;  /* 0x4b8000001414e820 */ /* 0x000fe20000400000 */
[----:B0-----:R-:W-:-:S03]  /*0850*/  FMUL R13, R13, R18 ;  /* 0x000000120d0d7220 */ /* 0x001fc60000400000 */
[----:B------:R0:W1:Y:S01]  /*0860*/  MUFU.RCP R18, R20 ;  /* 0x0000001400127308 */ /* 0x0000620000001000 */
[----:B------:R-:W-:Y:S01]  /*0870*/  FMUL R21, R13, R10 ;  /* 0x0000000a0d157220 */ /* 0x000fe20000400000 */
[----:B------:R-:W-:Y:S01]  /*0880*/  @!P4 FMUL R29, R29, 16777216 ;  /* 0x4b8000001d1dc820 */ /* 0x000fe20000400000 */
[----:B------:R-:W2:Y:S01]  /*0890*/  LDC.64 R12, c[0x0][0x228] ;  /* 0x00008a00ff0c7b82 */ /* 0x000ea20000000a00 */
[----:B0-----:R-:W-:-:S07]  /*08a0*/  FMUL R20, R28, R11 ;  /* 0x0000000b1c147220 */ /* 0x001fce0000400000 */
[----:B------:R-:W0:Y:S01]  /*08b0*/  LDC.64 R10, c[0x0][0x230] ;  /* 0x00008c00ff0a7b82 */ /* 0x000e220000000a00 */
[----:B------:R-:W-:Y:S08]  /*08c0*/  MUFU.RCP R22, R22 ;  /* 0x0000001600167308 */ /* 0x000ff00000001000 */
[----:B------:R-:W3:Y:S08]  /*08d0*/  MUFU.RCP R29, R29 ;  /* 0x0000001d001d7308 */ /* 0x000ef00000001000 */
[----:B------:R-:W4:Y:S01]  /*08e0*/  MUFU.RCP R4, R4 ;  /* 0x0000000400047308 */ /* 0x000f220000001000 */
[----:B------:R-:W-:Y:S01]  /*08f0*/  ISETP.NE.AND P1, PT, R26, RZ, PT ;  /* 0x000000ff1a00720c */ /* 0x000fe20003f25270 */
[----:B------:R-:W-:Y:S01]  /*0900*/  @!P6 FMUL R7, R7, 16777216 ;  /* 0x4b8000000707e820 */ /* 0x000fe20000400000 */
[----:B------:R-:W-:Y:S01]  /*0910*/  @!P4 FMUL R6, R6, 16777216 ;  /* 0x4b8000000606c820 */ /* 0x000fe20000400000 */
[----:B------:R-:W-:Y:S01]  /*0920*/  @!P3 FMUL R5, R5, 16777216 ;  /* 0x4b8000000505b820 */ /* 0x000fe20000400000 */
[----:B------:R-:W-:Y:S01]  /*0930*/  @!P2 FMUL R23, R23, 16777216 ;  /* 0x4b8000001717a820 */ /* 0x000fe20000400000 */
[----:B-1----:R-:W-:Y:S01]  /*0940*/  FMUL R18, R18, R7 ;  /* 0x0000000712127220 */ /* 0x002fe20000400000 */
[----:B---3--:R-:W-:Y:S01]  /*0950*/  FMUL R29, R29, R6 ;  /* 0x000000061d1d7220 */ /* 0x008fe20000400000 */
[----:B------:R-:W-:Y:S01]  /*0960*/  FMUL R26, R22, R5 ;  /* 0x00000005161a7220 */ /* 0x000fe20000400000 */
[----:B0-----:R-:W-:Y:S01]  /*0970*/  IMAD.WIDE R32, R27, 0x4, R10 ;  /* 0x000000041b207825 */ /* 0x001fe200078e020a */
[----:B------:R-:W-:-:S03]  /*0980*/  CS2R R6, SRZ ;  /* 0x0000000000067805 */ /* 0x000fc6000001ff00 */
[----:B------:R-:W-:Y:S01]  /*0990*/  IMAD.WIDE R30, R25, 0x4, R10 ;  /* 0x00000004191e7825 */ /* 0x000fe200078e020a */
[----:B------:R-:W-:-:S03]  /*09a0*/  CS2R R10, SRZ ;  /* 0x00000000000a7805 */ /* 0x000fc6000001ff00 */
[----:B----4-:R-:W-:Y:S01]  /*09b0*/  FMUL R23, R4, R23 ;  /* 0x0000001704177220 */ /* 0x010fe20000400000 */
[----:B------:R-:W-:Y:S01]  /*09c0*/  CS2R R4, SRZ ;  /* 0x0000000000047805 */ /* 0x000fe2000001ff00 */
[--C-:B--2---:R-:W-:Y:S01]  /*09d0*/  IMAD.WIDE R34, R27, 0x4, R12.reuse ;  /* 0x000000041b227825 */ /* 0x104fe200078e020c */
[----:B------:R-:W2:Y:S04]  /*09e0*/  @!P1 LDG.E.EL.128 R8, desc[UR6][R32.64] ;  /* 0x0000000620089981 */ /* 0x000ea8000c2e1d00 */
[----:B------:R-:W2:Y:S01]  /*09f0*/  @!P1 LDG.E.EL.128 R4, desc[UR6][R34.64] ;  /* 0x0000000622049981 */ /* 0x000ea2000c2e1d00 */
[----:B------:R-:W-:Y:S01]  /*0a00*/  FMUL R22, R18, R19 ;  /* 0x0000001312167220 */ /* 0x000fe20000400000 */
[----:B------:R-:W-:Y:S01]  /*0a10*/  FMUL R29, R29, R14 ;  /* 0x0000000e1d1d7220 */ /* 0x000fe20000400000 */
[----:B------:R-:W-:Y:S01]  /*0a20*/  IMAD.WIDE R18, R25, 0x4, R12 ;  /* 0x0000000419127825 */ /* 0x000fe200078e020c */
[----:B------:R-:W-:-:S03]  /*0a30*/  CS2R R12, SRZ ;  /* 0x00000000000c7805 */ /* 0x000fc6000001ff00 */
[----:B------:R-:W-:Y:S01]  /*0a40*/  FMUL R26, R26, R17 ;  /* 0x000000111a1a7220 */ /* 0x000fe20000400000 */
[----:B------:R-:W0:Y:S01]  /*0a50*/  S2UR UR5, SR_CgaCtaId ;  /* 0x00000000000579c3 */ /* 0x000e220000008800 */
[----:B------:R-:W-:Y:S01]  /*0a60*/  FMUL R23, R23, R24 ;  /* 0x0000001817177220 */ /* 0x000fe20000400000 */
[----:B------:R-:W-:Y:S01]  /*0a70*/  UMOV UR4, 0x400 ;  /* 0x0000040000047882 */ /* 0x000fe20000000000 */
[----:B------:R-:W-:Y:S01]  /*0a80*/  ISETP.GE.AND P6, PT, R0, 0x3c1, PT ;  /* 0x000003c10000780c */ /* 0x000fe20003fc6270 */
[----:B--2---:R-:W-:Y:S01]  /*0a90*/  FFMA R4, R15, R4, R8 ;  /* 0x000000040f047223 */ /* 0x004fe20000000008 */
[----:B------:R-:W-:Y:S01]  /*0aa0*/  CS2R R14, SRZ ;  /* 0x00000000000e7805 */ /* 0x000fe2000001ff00 */
[----:B------:R-:W-:Y:S01]  /*0ab0*/  FFMA R5, R16, R5, R9 ;  /* 0x0000000510057223 */ /* 0x000fe20000000009 */
[----:B------:R-:W-:-:S04]  /*0ac0*/  CS2R R16, SRZ ;  /* 0x0000000000107805 */ /* 0x000fc8000001ff00 */
[----:B------:R1:W2:Y:S02]  /*0ad0*/  @!P0 LDG.E.EL.128 R12, desc[UR6][R18.64] ;  /* 0x00000006120c8981 */ /* 0x0002a4000c2e1d00 */
[----:B-1----:R-:W-:-:S06]  /*0ae0*/  CS2R R18, SRZ ;  /* 0x0000000000127805 */ /* 0x002fcc000001ff00 */
[----:B------:R1:W2:Y:S01]  /*0af0*/  @!P0 LDG.E.EL.128 R16, desc[UR6][R30.64] ;  /* 0x000000061e108981 */ /* 0x0002a2000c2e1d00 */
[----:B------:R-:W-:Y:S01]  /*0b00*/  LOP3.LUT R8, R3, 0x7f, R2, 0xf8, !PT ;  /* 0x0000007f03087812 */ /* 0x000fe200078ef802 */
[----:B------:R-:W-:Y:S02]  /*0b10*/  FFMA R10, R21, R6, R10 ;  /* 0x00000006150a7223 */ /* 0x000fe4000000000a */
[----:B------:R-:W3:Y:S02]  /*0b20*/  S2R R6, SR_TID.X ;  /* 0x0000000000067919 */ /* 0x000ee40000002100 */
[----:B------:R-:W-:-:S05]  /*0b30*/  IMAD.HI R9, R8, 0x2aaaaaab, RZ ;  /* 0x2aaaaaab08097827 */ /* 0x000fca00078e02ff */
[----:B------:R-:W-:-:S04]  /*0b40*/  SHF.R.U32.HI R28, RZ, 0x1f, R9 ;  /* 0x0000001fff1c7819 */ /* 0x000fc80000011609 */
[----:B------:R-:W-:Y:S01]  /*0b50*/  LEA.HI.SX32 R9, R9, R28, 0x1a ;  /* 0x0000001c09097211 */ /* 0x000fe200078fd2ff */
[----:B------:R-:W-:Y:S01]  /*0b60*/  FFMA R11, R20, R7, R11 ;  /* 0x00000007140b7223 */ /* 0x000fe2000000000b */
[----:B------:R-:W-:-:S03]  /*0b70*/  LOP3.LUT R20, R2, 0x7f, RZ, 0xc0, !PT ;  /* 0x0000007f02147812 */ /* 0x000fc600078ec0ff */
[----:B------:R-:W-:-:S04]  /*0b80*/  IMAD R7, R9, -0x180, R8 ;  /* 0xfffffe8009077824 */ /* 0x000fc800078e0208 */
[----:B------:R-:W-:Y:S01]  /*0b90*/  IMAD R2, R7, 0x3c1, R0 ;  /* 0x000003c107027824 */ /* 0x000fe200078e0200 */
[----:B------:R-:W-:-:S03]  /*0ba0*/  LOP3.LUT R7, R3, 0x80, R20, 0xfe, !PT ;  /* 0x0000008003077812 */ /* 0x000fc600078efe14 */
[----:B------:R-:W-:Y:S02]  /*0bb0*/  IMAD R2, R9, 0x1e8020, R2 ;  /* 0x001e802009027824 */ /* 0x000fe400078e0202 */
[----:B------:R-:W-:Y:S01]  /*0bc0*/  IMAD.HI R9, R7, 0x2aaaaaab, RZ ;  /* 0x2aaaaaab07097827 */ /* 0x000fe200078e02ff */
[----:B------:R-:W-:-:S04]  /*0bd0*/  FSETP.GEU.AND P1, PT, R4, RZ, PT ;  /* 0x000000ff0400720b */ /* 0x000fc80003f2e000 */
[----:B------:R-:W-:Y:S02]  /*0be0*/  SHF.R.U32.HI R24, RZ, 0x1f, R9 ;  /* 0x0000001fff187819 */ /* 0x000fe40000011609 */
[----:B-1----:R-:W-:Y:S02]  /*0bf0*/  FSEL R30, R4, RZ, P1 ;  /* 0x000000ff041e7208 */ /* 0x002fe40000800000 */
[----:B------:R-:W-:Y:S02]  /*0c00*/  LEA.HI.SX32 R24, R9, R24, 0x1a ;  /* 0x0000001809187211 */ /* 0x000fe400078fd2ff */
[----:B---3--:R-:W-:Y:S02]  /*0c10*/  SHF.L.U32 R9, R6, 0x2, RZ ;  /* 0x0000000206097819 */ /* 0x008fe400000006ff */
[----:B------:R-:W-:Y:S01]  /*0c20*/  FSETP.GEU.AND P1, PT, R5, RZ, PT ;  /* 0x000000ff0500720b */ /* 0x000fe20003f2e000 */
[----:B0-----:R-:W-:Y:S01]  /*0c30*/  UPRMT UR4, UR5, 0x654, UR4 ;  /* 0x0000065405047896 */ /* 0x001fe20008000004 */
[----:B------:R-:W-:-:S02]  /*0c40*/  LOP3.LUT R21, R9, 0x1fc, RZ, 0xc0, !PT ;  /* 0x000001fc09157812 */ /* 0x000fc400078ec0ff */
[----:B------:R-:W-:Y:S02]  /*0c50*/  FSEL R32, R5, RZ, P1 ;  /* 0x000000ff05207208 */ /* 0x000fe40000800000 */
[----:B------:R-:W-:Y:S01]  /*0c60*/  FSETP.GEU.AND P1, PT, R10, RZ, PT ;  /* 0x000000ff0a00720b */ /* 0x000fe20003f2e000 */
[----:B------:R-:W-:Y:S01]  /*0c70*/  IMAD R9, R24, -0x180, R7 ;  /* 0xfffffe8018097824 */ /* 0x000fe200078e0207 */
[----:B------:R-:W-:Y:S02]  /*0c80*/  ISETP.LT.AND P0, PT, R7, 0x600, !P6 ;  /* 0x000006000700780c */ /* 0x000fe40007701270 */
[----:B------:R-:W-:Y:S02]  /*0c90*/  LEA R7, R21, UR4, 0x3 ;  /* 0x0000000415077c11 */ /* 0x000fe4000f8e18ff */
[----:B------:R-:W-:Y:S02]  /*0ca0*/  FSEL R10, R10, RZ, P1 ;  /* 0x000000ff0a0a7208 */ /* 0x000fe40000800000 */
[C---:B------:R-:W-:Y:S01]  /*0cb0*/  FSETP.GEU.AND P1, PT, R11.reuse, RZ, PT ;  /* 0x000000ff0b00720b */ /* 0x040fe20003f2e000 */
[----:B------:R0:W-:Y:S04]  /*0cc0*/  STS [R7], R30 ;  /* 0x0000001e07007388 */ /* 0x0001e80000000800 */
[----:B------:R-:W-:Y:S01]  /*0cd0*/  STS [R7+0x8], R32 ;  /* 0x0000082007007388 */ /* 0x000fe20000000800 */
[----:B0-----:R-:W-:-:S03]  /*0ce0*/  FSEL R30, R11, RZ, P1 ;  /* 0x000000ff0b1e7208 */ /* 0x001fc60000800000 */
[----:B------:R0:W-:Y:S04]  /*0cf0*/  STS [R7+0x10], R10 ;  /* 0x0000100a07007388 */ /* 0x0001e80000000800 */
[----:B------:R1:W-:Y:S01]  /*0d00*/  STS [R7+0x18], R30 ;  /* 0x0000181e07007388 */ /* 0x0003e20000000800 */
[----:B------:R-:W-:Y:S01]  /*0d10*/  LOP3.LUT R5, R3, 0x100, R20, 0xfe, !PT ;  /* 0x0000010003057812 */ /* 0x000fe200078efe14 */
[----:B------:R-:W-:Y:S01]  /*0d20*/  IMAD R9, R9, 0x3c1, R0 ;  /* 0x000003c109097824 */ /* 0x000fe200078e0200 */
[----:B------:R-:W-:-:S03]  /*0d30*/  LOP3.LUT R3, R3, 0x180, R20, 0xfe, !PT ;  /* 0x0000018003037812 */ /* 0x000fc600078efe14 */
[----:B------:R-:W-:Y:S02]  /*0d40*/  IMAD R4, R24, 0x1e8020, R9 ;  /* 0x001e802018047824 */ /* 0x000fe400078e0209 */
[----:B------:R-:W-:Y:S01]  /*0d50*/  IMAD.HI R24, R3, 0x2aaaaaab, RZ ;  /* 0x2aaaaaab03187827 */ /* 0x000fe200078e02ff */
[----:B------:R-:W-:Y:S02]  /*0d60*/  LOP3.LUT R6, R6, 0x7f, RZ, 0xc0, !PT ;  /* 0x0000007f06067812 */ /* 0x000fe400078ec0ff */
[----:B------:R-:W-:Y:S02]  /*0d70*/  LOP3.LUT R25, R20, 0x100, RZ, 0xfc, !PT ;  /* 0x0000010014197812 */ /* 0x000fe400078efcff */
[----:B------:R-:W-:Y:S02]  /*0d80*/  SHF.R.U32.HI R9, RZ, 0x1f, R24 ;  /* 0x0000001fff097819 */ /* 0x000fe40000011618 */
[----:B------:R-:W-:Y:S02]  /*0d90*/  LOP3.LUT R6, R6, 0x180, RZ, 0xfc, !PT ;  /* 0x0000018006067812 */ /* 0x000fe400078efcff */
[----:B------:R-:W-:-:S02]  /*0da0*/  LEA.HI.SX32 R24, R24, R9, 0x1a ;  /* 0x0000000918187211 */ /* 0x000fc400078fd2ff */
[----:B------:R-:W-:Y:S02]  /*0db0*/  LEA R25, R25, UR4, 0x3 ;  /* 0x0000000419197c11 */ /* 0x000fe4000f8e18ff */
[----:B------:R-:W-:Y:S01]  /*0dc0*/  LEA R9, R6, UR4, 0x3 ;  /* 0x0000000406097c11 */ /* 0x000fe2000f8e18ff */
[----:B------:R-:W-:-:S05]  /*0dd0*/  IMAD.HI R28, R5, 0x2aaaaaab, RZ ;  /* 0x2aaaaaab051c7827 */ /* 0x000fca00078e02ff */
[----:B------:R-:W-:-:S04]  /*0de0*/  SHF.R.U32.HI R11, RZ, 0x1f, R28 ;  /* 0x0000001fff0b7819 */ /* 0x000fc8000001161c */
[----:B------:R-:W-:Y:S02]  /*0df0*/  LEA.HI.SX32 R28, R28, R11, 0x1a ;  /* 0x0000000b1c1c7211 */ /* 0x000fe400078fd2ff */
[----:B0-----:R-:W0:Y:S08]  /*0e00*/  LDC.64 R10, c[0x0][0x238] ;  /* 0x00008e00ff0a7b82 */ /* 0x001e300000000a00 */
[----:B------:R-:W-:Y:S01]  /*0e10*/  BAR.SYNC.DEFER_BLOCKING 0x0 ;  /* 0x0000000000007b1d */ /* 0x000fe20000010000 */
[----:B--2---:R-:W-:Y:S01]  /*0e20*/  FFMA R12, R23, R12, R16 ;  /* 0x0000000c170c7223 */ /* 0x004fe20000000010 */
[----:B------:R-:W-:Y:S01]  /*0e30*/  FFMA R13, R26, R13, R17 ;  /* 0x0000000d1a0d7223 */ /* 0x000fe20000000011 */
[----:B------:R-:W-:Y:S01]  /*0e40*/  FFMA R14, R29, R14, R18 ;  /* 0x0000000e1d0e7223 */ /* 0x000fe20000000012 */
[----:B------:R-:W-:Y:S01]  /*0e50*/  FFMA R19, R22, R15, R19 ;  /* 0x0000000f16137223 */ /* 0x000fe20000000013 */
[----:B------:R-:W-:-:S02]  /*0e60*/  LOP3.LUT R15, R20, 0x80, RZ, 0xfc, !PT ;  /* 0x00000080140f7812 */ /* 0x000fc400078efcff */
[----:B------:R-:W-:Y:S02]  /*0e70*/  LEA R16, R20, UR4, 0x3 ;  /* 0x0000000414107c11 */ /* 0x000fe4000f8e18ff */
[----:B------:R-:W-:Y:S02]  /*0e80*/  LEA R15, R15, UR4, 0x3 ;  /* 0x000000040f0f7c11 */ /* 0x000fe4000f8e18ff */
[----:B------:R-:W-:Y:S01]  /*0e90*/  FSETP.GEU.AND P2, PT, R14, RZ, PT ;  /* 0x000000ff0e00720b */ /* 0x000fe20003f4e000 */
[----:B------:R-:W2:Y:S01]  /*0ea0*/  LDS R17, [R16] ;  /* 0x0000000010117984 */ /* 0x000ea20000000800 */
[----:B------:R-:W-:Y:S02]  /*0eb0*/  FSETP.GEU.AND P3, PT, R13, RZ, PT ;  /* 0x000000ff0d00720b */ /* 0x000fe40003f6e000 */
[----:B------:R-:W-:Y:S02]  /*0ec0*/  FSETP.GEU.AND P4, PT, R12, RZ, PT ;  /* 0x000000ff0c00720b */ /* 0x000fe40003f8e000 */
[----:B-1----:R-:W-:-:S02]  /*0ed0*/  FSEL R30, R14, RZ, P2 ;  /* 0x000000ff0e1e7208 */ /* 0x002fc40001000000 */
[----:B------:R-:W-:Y:S01]  /*0ee0*/  FSEL R26, R13, RZ, P3 ;  /* 0x000000ff0d1a7208 */ /* 0x000fe20001800000 */
[----:B------:R-:W1:Y:S01]  /*0ef0*/  LDS R14, [R15] ;  /* 0x000000000f0e7984 */ /* 0x000e620000000800 */
[----:B------:R-:W-:-:S03]  /*0f00*/  FSEL R6, R12, RZ, P4 ;  /* 0x000000ff0c067208 */ /* 0x000fc60002000000 */
[----:B------:R-:W3:Y:S04]  /*0f10*/  LDS R13, [R25] ;  /* 0x00000000190d7984 */ /* 0x000ee80000000800 */
[----:B------:R-:W4:Y:S01]  /*0f20*/  LDS R12, [R9] ;  /* 0x00000000090c7984 */ /* 0x000f220000000800 */
[----:B------:R-:W-:Y:S01]  /*0f30*/  BAR.SYNC.DEFER_BLOCKING 0x0 ;  /* 0x0000000000007b1d */ /* 0x000fe20000010000 */
[----:B------:R-:W-:-:S04]  /*0f40*/  FSETP.GEU.AND P1, PT, R19, RZ, PT ;  /* 0x000000ff1300720b */ /* 0x000fc80003f2e000 */
[----:B------:R-:W-:Y:S02]  /*0f50*/  FSEL R32, R19, RZ, P1 ;  /* 0x000000ff13207208 */ /* 0x000fe40000800000 */
[----:B------:R-:W-:Y:S01]  /*0f60*/  LOP3.LUT R18, R8, 0x300, RZ, 0xfc, !PT ;  /* 0x0000030008127812 */ /* 0x000fe200078efcff */
[----:B------:R5:W-:Y:S04]  /*0f70*/  STS [R7], R6 ;  /* 0x0000000607007388 */ /* 0x000be80000000800 */
[----:B------:R-:W-:Y:S04]  /*0f80*/  STS [R7+0x8], R26 ;  /* 0x0000081a07007388 */ /* 0x000fe80000000800 */
[----:B------:R-:W-:Y:S04]  /*0f90*/  STS [R7+0x10], R30 ;  /* 0x0000101e07007388 */ /* 0x000fe80000000800 */
[----:B------:R0:W-:Y:S01]  /*0fa0*/  STS [R7+0x18], R32 ;  /* 0x0000182007007388 */ /* 0x0001e20000000800 */
[----:B------:R-:W-:Y:S01]  /*0fb0*/  BAR.SYNC.DEFER_BLOCKING 0x0 ;  /* 0x0000000000007b1d */ /* 0x000fe20000010000 */
[----:B------:R-:W-:Y:S01]  /*0fc0*/  ISETP.LT.AND P1, PT, R5, 0x600, !P6 ;  /* 0x000006000500780c */ /* 0x000fe20007721270 */
[----:B------:R-:W-:-:S02]  /*0fd0*/  IMAD R5, R28, -0x180, R5 ;  /* 0xfffffe801c057824 */ /* 0x000fc400078e0205 */
[----:B------:R-:W-:Y:S01]  /*0fe0*/  IMAD.HI R23, R18, 0x2aaaaaab, RZ ;  /* 0x2aaaaaab12177827 */ /* 0x000fe200078e02ff */
[----:B------:R-:W-:-:S03]  /*0ff0*/  ISETP.LT.AND P2, PT, R8, 0x600, !P6 ;  /* 0x000006000800780c */ /* 0x000fc60007741270 */
[----:B------:R-:W-:Y:S01]  /*1000*/  IMAD R21, R5, 0x3c1, R0 ;  /* 0x000003c105157824 */ /* 0x000fe200078e0200 */
[----:B-----5:R-:W-:Y:S02]  /*1010*/  SHF.R.U32.HI R6, RZ, 0x1f, R23 ;  /* 0x0000001fff067819 */ /* 0x020fe40000011617 */
[C---:B------:R-:W-:Y:S02]  /*1020*/  LOP3.LUT R19, R8.reuse, 0x280, RZ, 0xfc, !PT ;  /* 0x0000028008137812 */ /* 0x040fe400078efcff */
[----:B------:R-:W-:Y:S02]  /*1030*/  LOP3.LUT R20, R8, 0x200, RZ, 0xfc, !PT ;  /* 0x0000020008147812 */ /* 0x000fe400078efcff */
[----:B------:R-:W-:Y:S01]  /*1040*/  LEA.HI.SX32 R23, R23, R6, 0x1a ;  /* 0x0000000617177211 */ /* 0x000fe200078fd2ff */
[----:B0-----:R-:W-:Y:S01]  /*1050*/  IMAD.WIDE R6, R2, 0x4, R10 ;  /* 0x0000000402067825 */ /* 0x001fe200078e020a */
[----:B------:R-:W0:Y:S04]  /*1060*/  LDS R16, [R16] ;  /* 0x0000000010107984 */ /* 0x000e280000000800 */
[----:B------:R-:W5:Y:S04]  /*1070*/  LDS R15, [R15] ;  /* 0x000000000f0f7984 */ /* 0x000f680000000800 */
[----:B------:R1:W0:Y:S01]  /*1080*/  LDS R5, [R25] ;  /* 0x0000000019057984 */ /* 0x0002220000000800 */
[----:B------:R-:W-:-:S04]  /*1090*/  IMAD.HI R22, R19, 0x2aaaaaab, RZ ;  /* 0x2aaaaaab13167827 */ /* 0x000fc800078e02ff */
[----:B------:R-:W-:Y:S01]  /*10a0*/  IMAD.HI R26, R20, 0x2aaaaaab, RZ ;  /* 0x2aaaaaab141a7827 */ /* 0x000fe200078e02ff */
[----:B--2---:R2:W-:Y:S01]  /*10b0*/  @P2 STG.E desc[UR6][R6.64], R17 ;  /* 0x0000001106002986 */ /* 0x0045e2000c101906 */
[----:B------:R-:W-:Y:S02]  /*10c0*/  SHF.R.U32.HI R27, RZ, 0x1f, R22 ;  /* 0x0000001fff1b7819 */ /* 0x000fe40000011616 */
[----:B------:R-:W-:Y:S01]  /*10d0*/  ISETP.LT.AND P2, PT, R3, 0x600, !P6 ;  /* 0x000006000300780c */ /* 0x000fe20007741270 */
[----:B------:R-:W-:Y:S01]  /*10e0*/  IMAD R3, R24, -0x180, R3 ;  /* 0xfffffe8018037824 */ /* 0x000fe200078e0203 */
[----:B------:R-:W-:Y:S02]  /*10f0*/  SHF.R.U32.HI R29, RZ, 0x1f, R26 ;  /* 0x0000001fff1d7819 */ /* 0x000fe4000001161a */
[----:B------:R-:W-:Y:S01]  /*1100*/  LEA.HI.SX32 R22, R22, R27, 0x1a ;  /* 0x0000001b16167211 */ /* 0x000fe200078fd2ff */
[----:B------:R-:W-:Y:S01]  /*1110*/  IMAD R31, R3, 0x3c1, R0 ;  /* 0x000003c1031f7824 */ /* 0x000fe200078e0200 */
[----:B------:R-:W-:Y:S01]  /*1120*/  LEA.HI.SX32 R27, R26, R29, 0x1a ;  /* 0x0000001d1a1b7211 */ /* 0x000fe200078fd2ff */
[----:B------:R-:W-:Y:S01]  /*1130*/  IMAD R3, R23, -0x180, R18 ;  /* 0xfffffe8017037824 */ /* 0x000fe200078e0212 */
[----:B------:R-:W-:Y:S01]  /*1140*/  ISETP.LT.AND P3, PT, R18, 0x600, !P6 ;  /* 0x000006001200780c */ /* 0x000fe20007761270 */
[----:B-1----:R-:W-:-:S02]  /*1150*/  IMAD R25, R22, -0x180, R19 ;  /* 0xfffffe8016197824 */ /* 0x002fc400078e0213 */
[----:B------:R-:W-:Y:S02]  /*1160*/  IMAD R29, R27, -0x180, R20 ;  /* 0xfffffe801b1d7824 */ /* 0x000fe400078e0214 */
[----:B------:R-:W-:Y:S02]  /*1170*/  IMAD R18, R3, 0x3c1, R0 ;  /* 0x000003c103127824 */ /* 0x000fe400078e0200 */
[----:B------:R-:W-:Y:S01]  /*1180*/  IMAD.WIDE R2, R4, 0x4, R10 ;  /* 0x0000000404027825 */ /* 0x000fe200078e020a */
[----:B------:R-:W-:Y:S02]  /*1190*/  LOP3.LUT R8, R8, 0x380, RZ, 0xfc, !PT ;  /* 0x0000038008087812 */ /* 0x000fe400078efcff */
[----:B------:R-:W-:Y:S01]  /*11a0*/  ISETP.LT.AND P5, PT, R20, 0x600, !P6 ;  /* 0x000006001400780c */ /* 0x000fe200077a1270 */
[--C-:B--2---:R-:W-:Y:S01]  /*11b0*/  IMAD R6, R29, 0x3c1, R0.reuse ;  /* 0x000003c11d067824 */ /* 0x104fe200078e0200 */
[----:B------:R-:W-:Y:S01]  /*11c0*/  ISETP.LT.AND P4, PT, R19, 0x600, !P6 ;  /* 0x000006001300780c */ /* 0x000fe20007781270 */
[----:B------:R-:W-:Y:S01]  /*11d0*/  IMAD R25, R25, 0x3c1, R0 ;  /* 0x000003c119197824 */ /* 0x000fe200078e0200 */
[----:B------:R1:W-:Y:S01]  /*11e0*/  @P0 STG.E desc[UR6][R2.64], R14 ;  /* 0x0000000e02000986 */ /* 0x0003e2000c101906 */
[----:B------:R-:W-:Y:S01]  /*11f0*/  IMAD R21, R28, 0x1e8020, R21 ;  /* 0x001e80201c157824 */ /* 0x000fe200078e0215 */
[----:B------:R-:W-:Y:S01]  /*1200*/  ISETP.LT.AND P0, PT, R8, 0x600, !P6 ;  /* 0x000006000800780c */ /* 0x000fe20007701270 */
[----:B------:R-:W-:-:S02]  /*1210*/  IMAD R19, R24, 0x1e8020, R31 ;  /* 0x001e802018137824 */ /* 0x000fc400078e021f */
[----:B------:R-:W-:Y:S02]  /*1220*/  IMAD R27, R27, 0x1e8020, R6 ;  /* 0x001e80201b1b7824 */ /* 0x000fe400078e0206 */
[----:B------:R-:W-:Y:S02]  /*1230*/  IMAD R25, R22, 0x1e8020, R25 ;  /* 0x001e802016197824 */ /* 0x000fe400078e0219 */
[----:B------:R-:W-:Y:S02]  /*1240*/  IMAD R17, R23, 0x1e8020, R18 ;  /* 0x001e802017117824 */ /* 0x000fe400078e0212 */
[----:B------:R-:W-:-:S04]  /*1250*/  IMAD.WIDE R6, R21, 0x4, R10 ;  /* 0x0000000415067825 */ /* 0x000fc800078e020a */
[--C-:B------:R-:W-:Y:S01]  /*1260*/  IMAD.WIDE R22, R19, 0x4, R10.reuse ;  /* 0x0000000413167825 */ /* 0x100fe200078e020a */
[----:B---3--:R1:W-:Y:S03]  /*1270*/  @P1 STG.E desc[UR6][R6.64], R13 ;  /* 0x0000000d06001986 */ /* 0x0083e6000c101906 */
[--C-:B------:R-:W-:Y:S01]  /*1280*/  IMAD.WIDE R20, R27, 0x4, R10.reuse ;  /* 0x000000041b147825 */ /* 0x100fe200078e020a */
[----:B----4-:R1:W-:Y:S03]  /*1290*/  @P2 STG.E desc[UR6][R22.64], R12 ;  /* 0x0000000c16002986 */ /* 0x0103e6000c101906 */
[--C-:B------:R-:W-:Y:S01]  /*12a0*/  IMAD.WIDE R18, R25, 0x4, R10.reuse ;  /* 0x0000000419127825 */ /* 0x100fe200078e020a */
[----:B0-----:R1:W-:Y:S03]  /*12b0*/  @P5 STG.E desc[UR6][R20.64], R16 ;  /* 0x0000001014005986 */ /* 0x0013e6000c101906 */
[----:B------:R-:W-:Y:S01]  /*12c0*/  IMAD.WIDE R24, R17, 0x4, R10 ;  /* 0x0000000411187825 */ /* 0x000fe200078e020a */
[----:B-----5:R1:W-:Y:S04]  /*12d0*/  @P4 STG.E desc[UR6][R18.64], R15 ;  /* 0x0000000f12004986 */ /* 0x0203e8000c101906 */
[----:B------:R1:W-:Y:S01]  /*12e0*/  @P3 STG.E desc[UR6][R24.64], R5 ;  /* 0x0000000518003986 */ /* 0x0003e2000c101906 */
[----:B------:R-:W-:Y:S05]  /*12f0*/  @!P0 EXIT ;  /* 0x000000000000894d */ /* 0x000fea0003800000 */
[----:B------:R-:W0:Y:S01]  /*1300*/  LDS R9, [R9] ;  /* 0x0000000009097984 */ /* 0x000e220000000800 */
[----:B-1----:R-:W-:-:S05]  /*1310*/  IMAD.HI R2, R8, 0x2aaaaaab, RZ ;  /* 0x2aaaaaab08027827 */ /* 0x002fca00078e02ff */
[----:B------:R-:W-:-:S04]  /*1320*/  SHF.R.U32.HI R3, RZ, 0x1f, R2 ;  /* 0x0000001fff037819 */ /* 0x000fc80000011602 */
[----:B------:R-:W-:-:S05]  /*1330*/  LEA.HI.SX32 R3, R2, R3, 0x1a ;  /* 0x0000000302037211 */ /* 0x000fca00078fd2ff */
[----:B------:R-:W-:-:S04]  /*1340*/  IMAD R5, R3, -0x180, R8 ;  /* 0xfffffe8003057824 */ /* 0x000fc800078e0208 */
[----:B------:R-:W-:-:S04]  /*1350*/  IMAD R0, R5, 0x3c1, R0 ;  /* 0x000003c105007824 */ /* 0x000fc800078e0200 */
[----:B------:R-:W-:-:S04]  /*1360*/  IMAD R3, R3, 0x1e8020, R0 ;  /* 0x001e802003037824 */ /* 0x000fc800078e0200 */
[----:B------:R-:W-:-:S05]  /*1370*/  IMAD.WIDE R10, R3, 0x4, R10 ;  /* 0x00000004030a7825 */ /* 0x000fca00078e020a */
[----:B0-----:R-:W-:Y:S01]  /*1380*/  STG.E desc[UR6][R10.64], R9 ;  /* 0x000000090a007986 */ /* 0x001fe2000c101906 */
[----:B------:R-:W-:Y:S05]  /*1390*/  EXIT ;  /* 0x000000000000794d */ /* 0x000fea0003800000 */
.L_x_0:
[----:B------:R-:W-:-:S00]  /*13a0*/  BRA `(.L_x_0) ;  /* 0xfffffffc00fc7947 */ /* 0x000fc0000383ffff */
[----:B------:R-:W-:-:S00]  /*13b0*/  NOP ;  /* 0x0000000000007918 */ /* 0x000fc00000000000 */
        /* <DEDUP_REMOVED lines=12> */
.L_x_1:


//--------------------- .nv.global.init           --------------------------
	.section	.nv.global.init,"aw",@progbits
.nv.global.init:
	.type		_$_str,@object
	.size		_$_str,(_$_str_$_2 - _$_str)
_$_str:
        /*0000*/ 	.byte	0x5f, 0x5f, 0x43, 0x55, 0x44, 0x41, 0x5f, 0x46, 0x54, 0x5a, 0x00
	.type		_$_str_$_2,@object
	.size		_$_str_$_2,(.L_1 - _$_str_$_2)
_$_str_$_2:
        /*000b*/ 	.byte	0x5f, 0x5f, 0x43, 0x55, 0x44, 0x41, 0x5f, 0x50, 0x52, 0x45, 0x43, 0x5f, 0x53, 0x51, 0x52, 0x54
        /*001b*/ 	.byte	0x00
.L_1:


//--------------------- .nv.shared.triton_poi_fused__native_batch_norm_legit_no_training_relu_7 --------------------------
	.section	.nv.shared.triton_poi_fused__native_batch_norm_legit_no_training_relu_7,"aw",@nobits
	.sectionflags	@""
	.align	16
	.zero		1024


//--------------------- .nv.constant0.triton_poi_fused__native_batch_norm_legit_no_training_relu_7 --------------------------
	.section	.nv.constant0.triton_poi_fused__native_batch_norm_legit_no_training_relu_7,"a",@progbits
	.sectionflags	@""
	.align	4
.nv.constant0.triton_poi_fused__native_batch_norm_legit_no_training_relu_7:
	.zero		584
